//
// Generated by NVIDIA NVVM Compiler
//
// Compiler Build ID: CL-36424714
// Cuda compilation tools, release 13.0, V13.0.88
// Based on NVVM 20.0.0
//

.version 9.0
.target sm_100
.address_size 64

	// .globl	_Z38compute_add_teleseismic_sources_kernelPfS_iiPiS0_

.visible .entry _Z38compute_add_teleseismic_sources_kernelPfS_iiPiS0_(
	.param .u64 .ptr .align 1 _Z38compute_add_teleseismic_sources_kernelPfS_iiPiS0__param_0,
	.param .u64 .ptr .align 1 _Z38compute_add_teleseismic_sources_kernelPfS_iiPiS0__param_1,
	.param .u32 _Z38compute_add_teleseismic_sources_kernelPfS_iiPiS0__param_2,
	.param .u32 _Z38compute_add_teleseismic_sources_kernelPfS_iiPiS0__param_3,
	.param .u64 .ptr .align 1 _Z38compute_add_teleseismic_sources_kernelPfS_iiPiS0__param_4,
	.param .u64 .ptr .align 1 _Z38compute_add_teleseismic_sources_kernelPfS_iiPiS0__param_5
)
{
	.reg .pred 	%p<8>;
	.reg .b16 	%rs<11>;
	.reg .b32 	%r<39>;
	.reg .b32 	%f<7>;
	.reg .b64 	%rd<17>;

	ld.param.u64 	%rd1, [_Z38compute_add_teleseismic_sources_kernelPfS_iiPiS0__param_0];
	ld.param.u64 	%rd2, [_Z38compute_add_teleseismic_sources_kernelPfS_iiPiS0__param_1];
	ld.param.u32 	%r17, [_Z38compute_add_teleseismic_sources_kernelPfS_iiPiS0__param_2];
	ld.param.u32 	%r18, [_Z38compute_add_teleseismic_sources_kernelPfS_iiPiS0__param_3];
	ld.param.u64 	%rd3, [_Z38compute_add_teleseismic_sources_kernelPfS_iiPiS0__param_4];
	ld.param.u64 	%rd4, [_Z38compute_add_teleseismic_sources_kernelPfS_iiPiS0__param_5];
	mov.u32 	%r1, %tid.x;
	mov.u32 	%r19, %ctaid.x;
	mov.u32 	%r20, %nctaid.x;
	mov.u32 	%r21, %ctaid.y;
	mad.lo.s32 	%r2, %r20, %r21, %r19;
	setp.ge.s32 	%p1, %r2, %r18;
	@%p1 bra 	$L__BB0_13;
	cvta.to.global.u64 	%rd5, %rd3;
	mul.wide.s32 	%rd6, %r2, 4;
	add.s64 	%rd7, %rd5, %rd6;
	ld.global.u32 	%r3, [%rd7];
	setp.gt.s32 	%p2, %r17, 1;
	@%p2 bra 	$L__BB0_5;
	setp.eq.s32 	%p6, %r17, 0;
	@%p6 bra 	$L__BB0_9;
	setp.eq.s32 	%p7, %r17, 1;
	@%p7 bra 	$L__BB0_4;
	bra.uni 	$L__BB0_12;
$L__BB0_4:
	cvt.u16.u32 	%rs7, %r1;
	mul.hi.u16 	%rs8, %rs7, 13108;
	cvt.u32.u16 	%r38, %rs8;
	mad.lo.s32 	%r37, %r38, -5, %r1;
	mov.b32 	%r36, 4;
	bra.uni 	$L__BB0_12;
$L__BB0_5:
	setp.eq.s32 	%p3, %r17, 2;
	@%p3 bra 	$L__BB0_10;
	setp.eq.s32 	%p4, %r17, 3;
	@%p4 bra 	$L__BB0_11;
	setp.eq.s32 	%p5, %r17, 4;
	@%p5 bra 	$L__BB0_8;
	bra.uni 	$L__BB0_12;
$L__BB0_8:
	cvt.u16.u32 	%rs1, %r1;
	mul.hi.u16 	%rs2, %rs1, 13108;
	cvt.u32.u16 	%r37, %rs2;
	mad.lo.s32 	%r36, %r37, -5, %r1;
	mov.b32 	%r38, 0;
	bra.uni 	$L__BB0_12;
$L__BB0_9:
	cvt.u16.u32 	%rs9, %r1;
	mul.hi.u16 	%rs10, %rs9, 13108;
	cvt.u32.u16 	%r38, %rs10;
	mad.lo.s32 	%r37, %r38, -5, %r1;
	mov.b32 	%r36, 0;
	bra.uni 	$L__BB0_12;
$L__BB0_10:
	cvt.u16.u32 	%rs5, %r1;
	mul.hi.u16 	%rs6, %rs5, 13108;
	cvt.u32.u16 	%r38, %rs6;
	mad.lo.s32 	%r36, %r38, -5, %r1;
	mov.b32 	%r37, 0;
	bra.uni 	$L__BB0_12;
$L__BB0_11:
	cvt.u16.u32 	%rs3, %r1;
	mul.hi.u16 	%rs4, %rs3, 13108;
	cvt.u32.u16 	%r38, %rs4;
	mad.lo.s32 	%r36, %r38, -5, %r1;
	mov.b32 	%r37, 4;
$L__BB0_12:
	mad.lo.s32 	%r28, %r3, 5, %r38;
	mad.lo.s32 	%r29, %r28, 5, %r37;
	mad.lo.s32 	%r30, %r29, 5, %r36;
	add.s32 	%r31, %r30, -125;
	cvta.to.global.u64 	%rd8, %rd4;
	mul.wide.s32 	%rd9, %r31, 4;
	add.s64 	%rd10, %rd8, %rd9;
	ld.global.u32 	%r32, [%rd10];
	mad.lo.s32 	%r33, %r32, 3, -3;
	cvta.to.global.u64 	%rd11, %rd1;
	mul.wide.s32 	%rd12, %r33, 4;
	add.s64 	%rd13, %rd11, %rd12;
	mad.lo.s32 	%r34, %r2, 25, %r1;
	mul.lo.s32 	%r35, %r34, 3;
	cvta.to.global.u64 	%rd14, %rd2;
	mul.wide.s32 	%rd15, %r35, 4;
	add.s64 	%rd16, %rd14, %rd15;
	ld.global.f32 	%f1, [%rd16];
	atom.global.add.f32 	%f2, [%rd13], %f1;
	ld.global.f32 	%f3, [%rd16+4];
	atom.global.add.f32 	%f4, [%rd13+4], %f3;
	ld.global.f32 	%f5, [%rd16+8];
	atom.global.add.f32 	%f6, [%rd13+8], %f5;
$L__BB0_13:
	ret;

}


// ===== COMPILED SASS (sm_100) =====

	.target	sm_100

	.elftype	@"ET_EXEC"


//--------------------- .note.nv.tkinfo           --------------------------
	.section	.note.nv.tkinfo,"",@"SHT_NOTE"
	.sectionflags	@"SHF_NOTE_NV_TKINFO"
	.tkinfo
        /*0018*/ 	.word	0x00000002
        /*0030*/ 	.string	""
        /*0030*/ 	.string	"ptxas"
        /*0030*/ 	.string	"Cuda compilation tools, release 13.0, V13.0.88"
        /*0030*/ 	.string	"Build cuda_13.0.r13.0/compiler.36424714_0"
        /*0030*/ 	.string	"-arch sm_100 -m 64 "



//--------------------- .note.nv.cuinfo           --------------------------
	.section	.note.nv.cuinfo,"",@"SHT_NOTE"
	.sectionflags	@"SHF_NOTE_NV_CUINFO"
        /*0018*/ 	.short	0x0002
        /*001a*/ 	.short	0x0064
        /*001c*/ 	.short	0x0082
	.zero		2


//--------------------- .nv.info                  --------------------------
	.section	.nv.info,"",@"SHT_CUDA_INFO"
	.align	4


	//----- nvinfo : EIATTR_REGCOUNT
	.align		4
        /*0000*/ 	.byte	0x04, 0x2f
        /*0002*/ 	.short	(.L_1 - .L_0)
	.align		4
.L_0:
        /*0004*/ 	.word	index@(_Z38compute_add_teleseismic_sources_kernelPfS_iiPiS0_)
        /*0008*/ 	.word	0x00000010


	//----- nvinfo : EIATTR_FRAME_SIZE
	.align		4
.L_1:
        /*000c*/ 	.byte	0x04, 0x11
        /*000e*/ 	.short	(.L_3 - .L_2)
	.align		4
.L_2:
        /*0010*/ 	.word	index@(_Z38compute_add_teleseismic_sources_kernelPfS_iiPiS0_)
        /*0014*/ 	.word	0x00000000


	//----- nvinfo : EIATTR_MIN_STACK_SIZE
	.align		4
.L_3:
        /*0018*/ 	.byte	0x04, 0x12
        /*001a*/ 	.short	(.L_5 - .L_4)
	.align		4
.L_4:
        /*001c*/ 	.word	index@(_Z38compute_add_teleseismic_sources_kernelPfS_iiPiS0_)
        /*0020*/ 	.word	0x00000000
.L_5:


//--------------------- .nv.compat                --------------------------
	.section	.nv.compat,"",@"SHT_CUDA_COMPAT_INFO"
	.align	4
        /*0000*/ 	.byte	0x02, 0x09, 0x00, 0x00, 0x02, 0x02, 0x01, 0x00, 0x02, 0x05, 0x05, 0x00, 0x03, 0x07, 0x01, 0x01
        /*0010*/ 	.byte	0x02, 0x03, 0x00, 0x00, 0x02, 0x06, 0x01, 0x00, 0x04, 0x0b, 0x08, 0x00, 0x09, 0x00, 0x00, 0x00
        /*0020*/ 	.byte	0x00, 0x00, 0x00, 0x00


//--------------------- .nv.info._Z38compute_add_teleseismic_sources_kernelPfS_iiPiS0_ --------------------------
	.section	.nv.info._Z38compute_add_teleseismic_sources_kernelPfS_iiPiS0_,"",@"SHT_CUDA_INFO"
	.sectionflags	@""
	.align	4


	//----- nvinfo : EIATTR_CUDA_API_VERSION
	.align		4
        /*0000*/ 	.byte	0x04, 0x37
        /*0002*/ 	.short	(.L_7 - .L_6)
.L_6:
        /*0004*/ 	.word	0x00000082


	//----- nvinfo : EIATTR_KPARAM_INFO
	.align		4
.L_7:
        /*0008*/ 	.byte	0x04, 0x17
        /*000a*/ 	.short	(.L_9 - .L_8)
.L_8:
        /*000c*/ 	.word	0x00000000
        /*0010*/ 	.short	0x0005
        /*0012*/ 	.short	0x0020
        /*0014*/ 	.byte	0x00, 0xf5, 0x21, 0x00


	//----- nvinfo : EIATTR_KPARAM_INFO
	.align		4
.L_9:
        /*0018*/ 	.byte	0x04, 0x17
        /*001a*/ 	.short	(.L_11 - .L_10)
.L_10:
        /*001c*/ 	.word	0x00000000
        /*0020*/ 	.short	0x0004
        /*0022*/ 	.short	0x0018
        /*0024*/ 	.byte	0x00, 0xf5, 0x21, 0x00


	//----- nvinfo : EIATTR_KPARAM_INFO
	.align		4
.L_11:
        /*0028*/ 	.byte	0x04, 0x17
        /*002a*/ 	.short	(.L_13 - .L_12)
.L_12:
        /*002c*/ 	.word	0x00000000
        /*0030*/ 	.short	0x0003
        /*0032*/ 	.short	0x0014
        /*0034*/ 	.byte	0x00, 0xf0, 0x11, 0x00


	//----- nvinfo : EIATTR_KPARAM_INFO
	.align		4
.L_13:
        /*0038*/ 	.byte	0x04, 0x17
        /*003a*/ 	.short	(.L_15 - .L_14)
.L_14:
        /*003c*/ 	.word	0x00000000
        /*0040*/ 	.short	0x0002
        /*0042*/ 	.short	0x0010
        /*0044*/ 	.byte	0x00, 0xf0, 0x11, 0x00


	//----- nvinfo : EIATTR_KPARAM_INFO
	.align		4
.L_15:
        /*0048*/ 	.byte	0x04, 0x17
        /*004a*/ 	.short	(.L_17 - .L_16)
.L_16:
        /*004c*/ 	.word	0x00000000
        /*0050*/ 	.short	0x0001
        /*0052*/ 	.short	0x0008
        /*0054*/ 	.byte	0x00, 0xf5, 0x21, 0x00


	//----- nvinfo : EIATTR_KPARAM_INFO
	.align		4
.L_17:
        /*0058*/ 	.byte	0x04, 0x17
        /*005a*/ 	.short	(.L_19 - .L_18)
.L_18:
        /*005c*/ 	.word	0x00000000
        /*0060*/ 	.short	0x0000
        /*0062*/ 	.short	0x0000
        /*0064*/ 	.byte	0x00, 0xf5, 0x21, 0x00


	//----- nvinfo : EIATTR_SPARSE_MMA_MASK
	.align		4
.L_19:
        /*0068*/ 	.byte	0x03, 0x50
        /*006a*/ 	.short	0x0000


	//----- nvinfo : EIATTR_MAXREG_COUNT
	.align		4
        /*006c*/ 	.byte	0x03, 0x1b
        /*006e*/ 	.short	0x00ff


	//----- nvinfo : EIATTR_MERCURY_ISA_VERSION
	.align		4
        /*0070*/ 	.byte	0x03, 0x5f
        /*0072*/ 	.short	0x0101


	//----- nvinfo : EIATTR_VRC_CTA_INIT_COUNT
	.align		4
        /*0074*/ 	.byte	0x02, 0x4a
	.zero		1
	.zero		1


	//----- nvinfo : EIATTR_EXIT_INSTR_OFFSETS
	.align		4
        /*0078*/ 	.byte	0x04, 0x1c
        /*007a*/ 	.short	(.L_21 - .L_20)


	//   ....[0]....
.L_20:
        /*007c*/ 	.word	0x00000070


	//   ....[1]....
        /*0080*/ 	.word	0x000004d0


	//----- nvinfo : EIATTR_INDIRECT_BRANCH_TARGETS
	.align		4
.L_21:
        /*0084*/ 	.byte	0x04, 0x34
        /*0086*/ 	.short	(.L_23 - .L_22)


	//   ....[0]....
.L_22:
        /*0088*/ 	.word	.L_x_3@srel
        /*008c*/ 	.short	0x0
        /*008e*/ 	.short	0x0
        /*0090*/ 	.word	0x3
        /*0094*/ 	.word	.L_x_4@srel
        /*0098*/ 	.word	.L_x_5@srel
        /*009c*/ 	.word	.L_x_1@srel


	//   ....[1]....
        /*00a0*/ 	.word	.L_x_7@srel
        /*00a4*/ 	.short	0x0
        /*00a6*/ 	.short	0x0
        /*00a8*/ 	.word	0x4
        /*00ac*/ 	.word	.L_x_8@srel
        /*00b0*/ 	.word	.L_x_9@srel
        /*00b4*/ 	.word	.L_x_10@srel
        /*00b8*/ 	.word	.L_x_1@srel


	//----- nvinfo : EIATTR_CBANK_PARAM_SIZE
	.align		4
.L_23:
        /*00bc*/ 	.byte	0x03, 0x19
        /*00be*/ 	.short	0x0028


	//----- nvinfo : EIATTR_PARAM_CBANK
	.align		4
        /*00c0*/ 	.byte	0x04, 0x0a
        /*00c2*/ 	.short	(.L_25 - .L_24)
	.align		4
.L_24:
        /*00c4*/ 	.word	index@(.nv.constant0._Z38compute_add_teleseismic_sources_kernelPfS_iiPiS0_)
        /*00c8*/ 	.short	0x0380
        /*00ca*/ 	.short	0x0028


	//----- nvinfo : EIATTR_SW_WAR
	.align		4
.L_25:
        /*00cc*/ 	.byte	0x04, 0x36
        /*00ce*/ 	.short	(.L_27 - .L_26)
.L_26:
        /*00d0*/ 	.word	0x00000008
.L_27:


//--------------------- .nv.callgraph             --------------------------
	.section	.nv.callgraph,"",@"SHT_CUDA_CALLGRAPH"
	.align	4
	.sectionentsize	8
	.align		4
        /*0000*/ 	.word	0x00000000
	.align		4
        /*0004*/ 	.word	0xffffffff
	.align		4
        /*0008*/ 	.word	0x00000000
	.align		4
        /*000c*/ 	.word	0xfffffffe
	.align		4
        /*0010*/ 	.word	0x00000000
	.align		4
        /*0014*/ 	.word	0xfffffffd
	.align		4
        /*0018*/ 	.word	0x00000000
	.align		4
        /*001c*/ 	.word	0xfffffffc


//--------------------- .nv.constant2._Z38compute_add_teleseismic_sources_kernelPfS_iiPiS0_ --------------------------
	.section	.nv.constant2._Z38compute_add_teleseismic_sources_kernelPfS_iiPiS0_,"a",@progbits
	.sectionflags	@""
	.align	4
.nv.constant2._Z38compute_add_teleseismic_sources_kernelPfS_iiPiS0_:
        /*0000*/ 	.byte	0xb0, 0x01, 0x00, 0x00, 0x50, 0x01, 0x00, 0x00, 0x80, 0x03, 0x00, 0x00, 0xd0, 0x02, 0x00, 0x00
        /*0010*/ 	.byte	0x30, 0x03, 0x00, 0x00, 0x70, 0x02, 0x00, 0x00, 0x80, 0x03, 0x00, 0x00


//--------------------- .text._Z38compute_add_teleseismic_sources_kernelPfS_iiPiS0_ --------------------------
	.section	.text._Z38compute_add_teleseismic_sources_kernelPfS_iiPiS0_,"ax",@progbits
	.align	128
        .global         _Z38compute_add_teleseismic_sources_kernelPfS_iiPiS0_
        .type           _Z38compute_add_teleseismic_sources_kernelPfS_iiPiS0_,@function
        .size           _Z38compute_add_teleseismic_sources_kernelPfS_iiPiS0_,(.L_x_12 - _Z38compute_add_teleseismic_sources_kernelPfS_iiPiS0_)
        .other          _Z38compute_add_teleseismic_sources_kernelPfS_iiPiS0_,@"STO_CUDA_ENTRY STV_DEFAULT"
_Z38compute_add_teleseismic_sources_kernelPfS_iiPiS0_:
.text._Z38compute_add_teleseismic_sources_kernelPfS_iiPiS0_:
[----:B------:R-:W-:Y:S01]  /*0000*/  LDC R1, c[0x0][0x37c] ;  /* 0x0000df00ff017b82 */ /* 0x000fe20000000800 */
[----:B------:R-:W0:Y:S07]  /*0010*/  S2R R3, SR_CTAID.Y ;  /* 0x0000000000037919 */ /* 0x000e2e0000002600 */
[----:B------:R-:W0:Y:S01]  /*0020*/  S2UR UR4, SR_CTAID.X ;  /* 0x00000000000479c3 */ /* 0x000e220000002500 */
[----:B------:R-:W1:Y:S07]  /*0030*/  LDCU UR5, c[0x0][0x394] ;  /* 0x00007280ff0577ac */ /* 0x000e6e0008000800 */
[----:B------:R-:W0:Y:S02]  /*0040*/  LDC R0, c[0x0][0x370] ;  /* 0x0000dc00ff007b82 */ /* 0x000e240000000800 */
[----:B0-----:R-:W-:-:S05]  /*0050*/  IMAD R0, R0, R3, UR4 ;  /* 0x0000000400007e24 */ /* 0x001fca000f8e0203 */
[----:B-1----:R-:W-:-:S13]  /*0060*/  ISETP.GE.AND P0, PT, R0, UR5, PT ;  /* 0x0000000500007c0c */ /* 0x002fda000bf06270 */
[----:B------:R-:W-:Y:S05]  /*0070*/  @P0 EXIT ;  /* 0x000000000000094d */ /* 0x000fea0003800000 */
[----:B------:R-:W0:Y:S01]  /*0080*/  LDC R6, c[0x0][0x390] ;  /* 0x0000e400ff067b82 */ /* 0x000e220000000800 */
[----:B------:R-:W1:Y:S07]  /*0090*/  LDCU.64 UR4, c[0x0][0x358] ;  /* 0x00006b00ff0477ac */ /* 0x000e6e0008000a00 */
[----:B------:R-:W2:Y:S01]  /*00a0*/  LDC.64 R4, c[0x0][0x398] ;  /* 0x0000e600ff047b82 */ /* 0x000ea20000000a00 */
[----:B------:R-:W3:Y:S01]  /*00b0*/  S2R R3, SR_TID.X ;  /* 0x0000000000037919 */ /* 0x000ee20000002100 */
[----:B0-----:R-:W-:Y:S01]  /*00c0*/  ISETP.GT.AND P0, PT, R6, 0x1, PT ;  /* 0x000000010600780c */ /* 0x001fe20003f04270 */
[----:B--2---:R-:W-:-:S05]  /*00d0*/  IMAD.WIDE R4, R0, 0x4, R4 ;  /* 0x0000000400047825 */ /* 0x004fca00078e0204 */
[----:B-1----:R0:W5:Y:S07]  /*00e0*/  LDG.E R2, desc[UR4][R4.64] ;  /* 0x0000000404027981 */ /* 0x00216e000c1e1900 */
[----:B---3--:R-:W-:Y:S05]  /*00f0*/  @P0 BRA `(.L_x_0) ;  /* 0x0000000000440947 */ /* 0x008fea0003800000 */
[----:B0-----:R-:W-:-:S04]  /*0100*/  VIMNMX.U32 R4, PT, PT, R6, 0x2, PT ;  /* 0x0000000206047848 */ /* 0x001fc80003fe0000 */
[----:B------:R-:W-:-:S04]  /*0110*/  SHF.L.U32 R6, R4, 0x2, RZ ;  /* 0x0000000204067819 */ /* 0x000fc800000006ff */
[----:B------:R-:W0:Y:S02]  /*0120*/  LDC R4, c[0x2][R6] ;  /* 0x0080000006047b82 */ /* 0x000e240000000800 */
[----:B0-----:R-:W-:-:S04]  /*0130*/  SHF.R.S32.HI R5, RZ, 0x1f, R4 ;  /* 0x0000001fff057819 */ /* 0x001fc80000011404 */
.L_x_3:
[----:B------:R-:W-:Y:S05]  /*0140*/  BRX R4 -0x150                                               (*"BRANCH_TARGETS .L_x_4,.L_x_5,.L_x_1"*) ;  /* 0xfffffffc04ac7949 */ /* 0x000fea000383ffff */
.L_x_5:
[----:B------:R-:W-:Y:S01]  /*0150*/  LOP3.LUT R4, R3, 0xffff, RZ, 0xc0, !PT ;  /* 0x0000ffff03047812 */ /* 0x000fe200078ec0ff */
[----:B------:R-:W-:-:S04]  /*0160*/  HFMA2 R9, -RZ, RZ, 0, 2.384185791015625e-07 ;  /* 0x00000004ff097431 */ /* 0x000fc800000001ff */
[----:B------:R-:W-:-:S05]  /*0170*/  IMAD R4, R4, 0x3334, RZ ;  /* 0x0000333404047824 */ /* 0x000fca00078e02ff */
[----:B------:R-:W-:-:S05]  /*0180*/  SHF.R.U32.HI R6, RZ, 0x10, R4 ;  /* 0x00000010ff067819 */ /* 0x000fca0000011604 */
[----:B------:R-:W-:Y:S01]  /*0190*/  IMAD R8, R6, -0x5, R3 ;  /* 0xfffffffb06087824 */ /* 0x000fe200078e0203 */
[----:B------:R-:W-:Y:S06]  /*01a0*/  BRA `(.L_x_1) ;  /* 0x0000000000747947 */ /* 0x000fec0003800000 */
.L_x_4:
[----:B------:R-:W-:Y:S02]  /*01b0*/  LOP3.LUT R4, R3, 0xffff, RZ, 0xc0, !PT ;  /* 0x0000ffff03047812 */ /* 0x000fe400078ec0ff */
[----:B------:R-:W-:-:S03]  /*01c0*/  MOV R9, RZ ;  /* 0x000000ff00097202 */ /* 0x000fc60000000f00 */
[----:B------:R-:W-:-:S05]  /*01d0*/  IMAD R4, R4, 0x3334, RZ ;  /* 0x0000333404047824 */ /* 0x000fca00078e02ff */
[----:B------:R-:W-:-:S05]  /*01e0*/  SHF.R.U32.HI R6, RZ, 0x10, R4 ;  /* 0x00000010ff067819 */ /* 0x000fca0000011604 */
[----:B------:R-:W-:Y:S01]  /*01f0*/  IMAD R8, R6, -0x5, R3 ;  /* 0xfffffffb06087824 */ /* 0x000fe200078e0203 */
[----:B------:R-:W-:Y:S06]  /*0200*/  BRA `(.L_x_1) ;  /* 0x00000000005c7947 */ /* 0x000fec0003800000 */
.L_x_0:
[----:B0-----:R-:W-:-:S04]  /*0210*/  MOV R5, 0xfffffffe ;  /* 0xfffffffe00057802 */ /* 0x001fc80000000f00 */
[----:B------:R-:W-:-:S05]  /*0220*/  VIADDMNMX.U32 R4, R6, R5, 0x3, PT ;  /* 0x0000000306047446 */ /* 0x000fca0003800005 */
[----:B------:R-:W-:-:S04]  /*0230*/  IMAD.SHL.U32 R6, R4, 0x4, RZ ;  /* 0x0000000404067824 */ /* 0x000fc800078e00ff */
[----:B------:R-:W0:Y:S02]  /*0240*/  LDC R4, c[0x2][R6+0xc] ;  /* 0x0080030006047b82 */ /* 0x000e240000000800 */
[----:B0-----:R-:W-:-:S04]  /*0250*/  SHF.R.S32.HI R5, RZ, 0x1f, R4 ;  /* 0x0000001fff057819 */ /* 0x001fc80000011404 */
.L_x_7:
[----:B------:R-:W-:Y:S05]  /*0260*/  BRX R4 -0x270                                               (*"BRANCH_TARGETS .L_x_8,.L_x_9,.L_x_10,.L_x_1"*) ;  /* 0xfffffffc04647949 */ /* 0x000fea000383ffff */
.L_x_10:
[----:B------:R-:W-:Y:S01]  /*0270*/  LOP3.LUT R4, R3, 0xffff, RZ, 0xc0, !PT ;  /* 0x0000ffff03047812 */ /* 0x000fe200078ec0ff */
[----:B------:R-:W-:-:S04]  /*0280*/  HFMA2 R6, -RZ, RZ, 0, 0 ;  /* 0x00000000ff067431 */ /* 0x000fc800000001ff */
[----:B------:R-:W-:-:S05]  /*0290*/  IMAD R4, R4, 0x3334, RZ ;  /* 0x0000333404047824 */ /* 0x000fca00078e02ff */
[----:B------:R-:W-:-:S05]  /*02a0*/  SHF.R.U32.HI R8, RZ, 0x10, R4 ;  /* 0x00000010ff087819 */ /* 0x000fca0000011604 */
[----:B------:R-:W-:Y:S01]  /*02b0*/  IMAD R9, R8, -0x5, R3 ;  /* 0xfffffffb08097824 */ /* 0x000fe200078e0203 */
[----:B------:R-:W-:Y:S06]  /*02c0*/  BRA `(.L_x_1) ;  /* 0x00000000002c7947 */ /* 0x000fec0003800000 */
.L_x_8:
[----:B------:R-:W-:Y:S02]  /*02d0*/  LOP3.LUT R4, R3, 0xffff, RZ, 0xc0, !PT ;  /* 0x0000ffff03047812 */ /* 0x000fe400078ec0ff */
[----:B------:R-:W-:-:S03]  /*02e0*/  MOV R8, RZ ;  /* 0x000000ff00087202 */ /* 0x000fc60000000f00 */
[----:B------:R-:W-:-:S05]  /*02f0*/  IMAD R4, R4, 0x3334, RZ ;  /* 0x0000333404047824 */ /* 0x000fca00078e02ff */
[----:B------:R-:W-:-:S05]  /*0300*/  SHF.R.U32.HI R6, RZ, 0x10, R4 ;  /* 0x00000010ff067819 */ /* 0x000fca0000011604 */
[----:B------:R-:W-:Y:S01]  /*0310*/  IMAD R9, R6, -0x5, R3 ;  /* 0xfffffffb06097824 */ /* 0x000fe200078e0203 */
[----:B------:R-:W-:Y:S06]  /*0320*/  BRA `(.L_x_1) ;  /* 0x0000000000147947 */ /* 0x000fec0003800000 */
.L_x_9:
[----:B------:R-:W-:Y:S01]  /*0330*/  LOP3.LUT R4, R3, 0xffff, RZ, 0xc0, !PT ;  /* 0x0000ffff03047812 */ /* 0x000fe200078ec0ff */
[----:B------:R-:W-:-:S04]  /*0340*/  IMAD.MOV.U32 R8, RZ, RZ, 0x4 ;  /* 0x00000004ff087424 */ /* 0x000fc800078e00ff */
[----:B------:R-:W-:-:S05]  /*0350*/  IMAD R4, R4, 0x3334, RZ ;  /* 0x0000333404047824 */ /* 0x000fca00078e02ff */
[----:B------:R-:W-:-:S05]  /*0360*/  SHF.R.U32.HI R6, RZ, 0x10, R4 ;  /* 0x00000010ff067819 */ /* 0x000fca0000011604 */
[----:B------:R-:W-:-:S07]  /*0370*/  IMAD R9, R6, -0x5, R3 ;  /* 0xfffffffb06097824 */ /* 0x000fce00078e0203 */
.L_x_1:
[----:B------:R-:W0:Y:S01]  /*0380*/  LDC.64 R4, c[0x0][0x3a0] ;  /* 0x0000e800ff047b82 */ /* 0x000e220000000a00 */
[----:B-----5:R-:W-:Y:S02]  /*0390*/  IMAD R11, R2, 0x5, R6 ;  /* 0x00000005020b7824 */ /* 0x020fe400078e0206 */
[----:B------:R-:W-:Y:S02]  /*03a0*/  IMAD R0, R0, 0x19, R3 ;  /* 0x0000001900007824 */ /* 0x000fe400078e0203 */
[----:B------:R-:W-:-:S03]  /*03b0*/  IMAD R8, R11, 0x5, R8 ;  /* 0x000000050b087824 */ /* 0x000fc600078e0208 */
[----:B------:R-:W1:Y:S01]  /*03c0*/  LDC.64 R6, c[0x0][0x388] ;  /* 0x0000e200ff067b82 */ /* 0x000e620000000a00 */
[----:B------:R-:W-:-:S05]  /*03d0*/  IMAD R8, R8, 0x5, R9 ;  /* 0x0000000508087824 */ /* 0x000fca00078e0209 */
[----:B------:R-:W-:-:S05]  /*03e0*/  IADD3 R9, PT, PT, R8, -0x7d, RZ ;  /* 0xffffff8308097810 */ /* 0x000fca0007ffe0ff */
[----:B0-----:R-:W-:-:S04]  /*03f0*/  IMAD.WIDE R2, R9, 0x4, R4 ;  /* 0x0000000409027825 */ /* 0x001fc800078e0204 */
[----:B------:R-:W-:Y:S02]  /*0400*/  IMAD R5, R0, 0x3, RZ ;  /* 0x0000000300057824 */ /* 0x000fe400078e02ff */
[----:B------:R-:W2:Y:S02]  /*0410*/  LDG.E R2, desc[UR4][R2.64] ;  /* 0x0000000402027981 */ /* 0x000ea4000c1e1900 */
[----:B-1----:R-:W-:Y:S02]  /*0420*/  IMAD.WIDE R6, R5, 0x4, R6 ;  /* 0x0000000405067825 */ /* 0x002fe400078e0206 */
[----:B------:R-:W0:Y:S03]  /*0430*/  LDC.64 R4, c[0x0][0x380] ;  /* 0x0000e000ff047b82 */ /* 0x000e260000000a00 */
[----:B------:R-:W3:Y:S01]  /*0440*/  LDG.E R11, desc[UR4][R6.64] ;  /* 0x00000004060b7981 */ /* 0x000ee2000c1e1900 */
[----:B------:R-:W-:-:S05]  /*0450*/  MOV R9, 0x3 ;  /* 0x0000000300097802 */ /* 0x000fca0000000f00 */
[----:B--2---:R-:W-:-:S04]  /*0460*/  IMAD R9, R2, R9, -0x3 ;  /* 0xfffffffd02097424 */ /* 0x004fc800078e0209 */
[----:B0-----:R-:W-:-:S05]  /*0470*/  IMAD.WIDE R4, R9, 0x4, R4 ;  /* 0x0000000409047825 */ /* 0x001fca00078e0204 */
[----:B---3--:R-:W-:Y:S04]  /*0480*/  REDG.E.ADD.F32.FTZ.RN.STRONG.GPU desc[UR4][R4.64], R11 ;  /* 0x0000000b040079a6 */ /* 0x008fe8000c12f304 */
[----:B------:R-:W2:Y:S04]  /*0490*/  LDG.E R9, desc[UR4][R6.64+0x4] ;  /* 0x0000040406097981 */ /* 0x000ea8000c1e1900 */
[----:B--2---:R-:W-:Y:S04]  /*04a0*/  REDG.E.ADD.F32.FTZ.RN.STRONG.GPU desc[UR4][R4.64+0x4], R9 ;  /* 0x00000409040079a6 */ /* 0x004fe8000c12f304 */
[----:B------:R-:W2:Y:S04]  /*04b0*/  LDG.E R13, desc[UR4][R6.64+0x8] ;  /* 0x00000804060d7981 */ /* 0x000ea8000c1e1900 */
[----:B--2---:R-:W-:Y:S01]  /*04c0*/  REDG.E.ADD.F32.FTZ.RN.STRONG.GPU desc[UR4][R4.64+0x8], R13 ;  /* 0x0000080d040079a6 */ /* 0x004fe2000c12f304 */
[----:B------:R-:W-:Y:S05]  /*04d0*/  EXIT ;  /* 0x000000000000794d */ /* 0x000fea0003800000 */
.L_x_2:
[----:B------:R-:W-:-:S00]  /*04e0*/  BRA `(.L_x_2) ;  /* 0xfffffffc00fc7947 */ /* 0x000fc0000383ffff */
[----:B------:R-:W-:-:S00]  /*04f0*/  NOP ;  /* 0x0000000000007918 */ /* 0x000fc00000000000 */
        /* <DEDUP_REMOVED lines=8> */
.L_x_12:


//--------------------- .nv.shared.reserved.0     --------------------------
	.section	.nv.shared.reserved.0,"aw",@nobits
	.weak		__nv_reservedSMEM_offset_0_alias
	.size		__nv_reservedSMEM_offset_0_alias, 0, 64
	.other		__nv_reservedSMEM_offset_0_alias,@"STO_CUDA_RESERVED_SHARED STV_DEFAULT"
__nv_reservedSMEM_offset_0_alias:
	.zero		0
	.zero		64


//--------------------- .nv.constant0._Z38compute_add_teleseismic_sources_kernelPfS_iiPiS0_ --------------------------
	.section	.nv.constant0._Z38compute_add_teleseismic_sources_kernelPfS_iiPiS0_,"a",@progbits
	.sectionflags	@""
	.align	4
.nv.constant0._Z38compute_add_teleseismic_sources_kernelPfS_iiPiS0_:
	.zero		936


//--------------------- SYMBOLS --------------------------

	.type		.nv.reservedSmem.offset0,@object
	.size		.nv.reservedSmem.offset0,0x4
